	.headerflags	@"EF_CUDA_TEXMODE_UNIFIED EF_CUDA_64BIT_ADDRESS EF_CUDA_ACCELERATORS EF_CUDA_SM90 EF_CUDA_VIRTUAL_SM(EF_CUDA_SM90)"
	.elftype	@"ET_EXEC"


//--------------------- .nv.info                  --------------------------
	.section	.nv.info,"",@"SHT_CUDA_INFO"
	.align	4


	//----- nvinfo : EIATTR_REGCOUNT
	.align		4
        /*0000*/ 	.byte	0x04, 0x2f
        /*0002*/ 	.short	(.L_1 - .L_0)
	.align		4
.L_0:
        /*0004*/ 	.word	index@(triton_poi_fused_add_leaky_relu_leaky_relu_backward_1)
        /*0008*/ 	.word	0x00000012


	//----- nvinfo : EIATTR_MIN_STACK_SIZE
	.align		4
.L_1:
        /*000c*/ 	.byte	0x04, 0x12
        /*000e*/ 	.short	(.L_3 - .L_2)
	.align		4
.L_2:
        /*0010*/ 	.word	index@(triton_poi_fused_add_leaky_relu_leaky_relu_backward_1)
        /*0014*/ 	.word	0x00000000


	//----- nvinfo : EIATTR_FRAME_SIZE
	.align		4
.L_3:
        /*0018*/ 	.byte	0x04, 0x11
        /*001a*/ 	.short	(.L_5 - .L_4)
	.align		4
.L_4:
        /*001c*/ 	.word	index@(triton_poi_fused_add_leaky_relu_leaky_relu_backward_1)
        /*0020*/ 	.word	0x00000000


	//----- nvinfo : EIATTR_MIN_STACK_SIZE
	.align		4
.L_5:
        /*0024*/ 	.byte	0x04, 0x12
        /*0026*/ 	.short	(.L_7 - .L_6)
	.align		4
.L_6:
        /*0028*/ 	.word	index@(triton_poi_fused_add_leaky_relu_leaky_relu_backward_1)
        /*002c*/ 	.word	0x00000000
.L_7:


//--------------------- .nv.info.triton_poi_fused_add_leaky_relu_leaky_relu_backward_1 --------------------------
	.section	.nv.info.triton_poi_fused_add_leaky_relu_leaky_relu_backward_1,"",@"SHT_CUDA_INFO"
	.sectionflags	@""
	.align	4


	//----- nvinfo : EIATTR_CUDA_API_VERSION
	.align		4
        /*0000*/ 	.byte	0x04, 0x37
        /*0002*/ 	.short	(.L_9 - .L_8)
.L_8:
        /*0004*/ 	.word	0x0000007c


	//----- nvinfo : EIATTR_KPARAM_INFO
	.align		4
.L_9:
        /*0008*/ 	.byte	0x04, 0x17
        /*000a*/ 	.short	(.L_11 - .L_10)
.L_10:
        /*000c*/ 	.word	0x00000000
        /*0010*/ 	.short	0x0005
        /*0012*/ 	.short	0x0028
        /*0014*/ 	.byte	0x00, 0xf0, 0x11, 0x00


	//----- nvinfo : EIATTR_KPARAM_INFO
	.align		4
.L_11:
        /*0018*/ 	.byte	0x04, 0x17
        /*001a*/ 	.short	(.L_13 - .L_12)
.L_12:
        /*001c*/ 	.word	0x00000000
        /*0020*/ 	.short	0x0004
        /*0022*/ 	.short	0x0020
        /*0024*/ 	.byte	0x00, 0xf4, 0x21, 0x00


	//----- nvinfo : EIATTR_KPARAM_INFO
	.align		4
.L_13:
        /*0028*/ 	.byte	0x04, 0x17
        /*002a*/ 	.short	(.L_15 - .L_14)
.L_14:
        /*002c*/ 	.word	0x00000000
        /*0030*/ 	.short	0x0003
        /*0032*/ 	.short	0x0018
        /*0034*/ 	.byte	0x00, 0xf4, 0x21, 0x00


	//----- nvinfo : EIATTR_KPARAM_INFO
	.align		4
.L_15:
        /*0038*/ 	.byte	0x04, 0x17
        /*003a*/ 	.short	(.L_17 - .L_16)
.L_16:
        /*003c*/ 	.word	0x00000000
        /*0040*/ 	.short	0x0002
        /*0042*/ 	.short	0x0010
        /*0044*/ 	.byte	0x00, 0xf4, 0x21, 0x00


	//----- nvinfo : EIATTR_KPARAM_INFO
	.align		4
.L_17:
        /*0048*/ 	.byte	0x04, 0x17
        /*004a*/ 	.short	(.L_19 - .L_18)
.L_18:
        /*004c*/ 	.word	0x00000000
        /*0050*/ 	.short	0x0001
        /*0052*/ 	.short	0x0008
        /*0054*/ 	.byte	0x00, 0xf4, 0x21, 0x00


	//----- nvinfo : EIATTR_KPARAM_INFO
	.align		4
.L_19:
        /*0058*/ 	.byte	0x04, 0x17
        /*005a*/ 	.short	(.L_21 - .L_20)
.L_20:
        /*005c*/ 	.word	0x00000000
        /*0060*/ 	.short	0x0000
        /*0062*/ 	.short	0x0000
        /*0064*/ 	.byte	0x00, 0xf4, 0x21, 0x00


	//----- nvinfo : EIATTR_SPARSE_MMA_MASK
	.align		4
.L_21:
        /*0068*/ 	.byte	0x03, 0x50
        /*006a*/ 	.short	0x0000


	//----- nvinfo : EIATTR_MAXREG_COUNT
	.align		4
        /*006c*/ 	.byte	0x03, 0x1b
        /*006e*/ 	.short	0x00ff


	//----- nvinfo : EIATTR_EXIT_INSTR_OFFSETS
	.align		4
        /*0070*/ 	.byte	0x04, 0x1c
        /*0072*/ 	.short	(.L_23 - .L_22)


	//   ....[0]....
.L_22:
        /*0074*/ 	.word	0x00000230


	//   ....[1]....
        /*0078*/ 	.word	0x00000250


	//----- nvinfo : EIATTR_REQNTID
	.align		4
.L_23:
        /*007c*/ 	.byte	0x04, 0x10
        /*007e*/ 	.short	(.L_25 - .L_24)
.L_24:
        /*0080*/ 	.word	0x00000080
        /*0084*/ 	.word	0x00000001
        /*0088*/ 	.word	0x00000001


	//----- nvinfo : EIATTR_CBANK_PARAM_SIZE
	.align		4
.L_25:
        /*008c*/ 	.byte	0x03, 0x19
        /*008e*/ 	.short	0x002c


	//----- nvinfo : EIATTR_PARAM_CBANK
	.align		4
        /*0090*/ 	.byte	0x04, 0x0a
        /*0092*/ 	.short	(.L_27 - .L_26)
	.align		4
.L_26:
        /*0094*/ 	.word	index@(.nv.constant0.triton_poi_fused_add_leaky_relu_leaky_relu_backward_1)
        /*0098*/ 	.short	0x0210
        /*009a*/ 	.short	0x002c


	//----- nvinfo : EIATTR_SW_WAR
	.align		4
.L_27:
        /*009c*/ 	.byte	0x04, 0x36
        /*009e*/ 	.short	(.L_29 - .L_28)
.L_28:
        /*00a0*/ 	.word	0x00000008
.L_29:


//--------------------- .nv.callgraph             --------------------------
	.section	.nv.callgraph,"",@"SHT_CUDA_CALLGRAPH"
	.align	4
	.sectionentsize	8
	.align		4
        /*0000*/ 	.word	0x00000000
	.align		4
        /*0004*/ 	.word	0xffffffff
	.align		4
        /*0008*/ 	.word	0x00000000
	.align		4
        /*000c*/ 	.word	0xfffffffe
	.align		4
        /*0010*/ 	.word	0x00000000
	.align		4
        /*0014*/ 	.word	0xfffffffd
	.align		4
        /*0018*/ 	.word	0x00000000
	.align		4
        /*001c*/ 	.word	0xfffffffc


//--------------------- .text.triton_poi_fused_add_leaky_relu_leaky_relu_backward_1 --------------------------
	.section	.text.triton_poi_fused_add_leaky_relu_leaky_relu_backward_1,"ax",@progbits
	.align	128
        .global         triton_poi_fused_add_leaky_relu_leaky_relu_backward_1
        .type           triton_poi_fused_add_leaky_relu_leaky_relu_backward_1,@function
        .size           triton_poi_fused_add_leaky_relu_leaky_relu_backward_1,(.L_x_1 - triton_poi_fused_add_leaky_relu_leaky_relu_backward_1)
        .other          triton_poi_fused_add_leaky_relu_leaky_relu_backward_1,@"STO_CUDA_ENTRY STV_DEFAULT"
triton_poi_fused_add_leaky_relu_leaky_relu_backward_1:
.text.triton_poi_fused_add_leaky_relu_leaky_relu_backward_1:
[----:B------:R-:W0:Y:S02]  /*0000*/  LDC R1, c[0x0][0x28] ;  /* 0x00000a00ff017b82 */ /* 0x000e240000000800 */
[----:B------:R-:W1:Y:S01]  /*0010*/  S2R R0, SR_TID.X ;  /* 0x0000000000007919 */ /* 0x000e620000002100 */
[----:B------:R-:W2:Y:S01]  /*0020*/  LDC.64 R2, c[0x0][0x210] ;  /* 0x00008400ff027b82 */ /* 0x000ea20000000a00 */
[----:B------:R-:W-:Y:S01]  /*0030*/  IMAD.MOV.U32 R15, RZ, RZ, RZ ;  /* 0x000000ffff0f7224 */ /* 0x000fe200078e00ff */
[----:B------:R-:W-:Y:S01]  /*0040*/  ULDC.64 UR4, c[0x0][0x208] ;  /* 0x0000820000047ab9 */ /* 0x000fe20000000a00 */
[----:B------:R-:W3:Y:S01]  /*0050*/  S2R R11, SR_CTAID.X ;  /* 0x00000000000b7919 */ /* 0x000ee20000002500 */
[----:B------:R-:W-:Y:S01]  /*0060*/  ULDC.64 UR6, c[0x0][0x228] ;  /* 0x00008a0000067ab9 */ /* 0x000fe20000000a00 */
[----:B------:R-:W-:-:S03]  /*0070*/  ULDC.64 UR8, c[0x0][0x230] ;  /* 0x00008c0000087ab9 */ /* 0x000fc60000000a00 */
[----:B------:R-:W4:Y:S08]  /*0080*/  LDC.64 R4, c[0x0][0x218] ;  /* 0x00008600ff047b82 */ /* 0x000f300000000a00 */
[----:B------:R-:W5:Y:S01]  /*0090*/  LDC.64 R8, c[0x0][0x220] ;  /* 0x00008800ff087b82 */ /* 0x000f620000000a00 */
[----:B-1----:R-:W-:-:S05]  /*00a0*/  LOP3.LUT R0, R0, 0x7f, RZ, 0xc0, !PT ;  /* 0x0000007f00007812 */ /* 0x002fca00078ec0ff */
[----:B---3--:R-:W-:-:S04]  /*00b0*/  IMAD R11, R11, 0x80, R0 ;  /* 0x000000800b0b7824 */ /* 0x008fc800078e0200 */
[C---:B--2---:R-:W-:Y:S01]  /*00c0*/  IMAD.WIDE R2, R11.reuse, 0x4, R2 ;  /* 0x000000040b027825 */ /* 0x044fe200078e0202 */
[----:B------:R-:W-:-:S13]  /*00d0*/  ISETP.GE.AND P0, PT, R11, 0x100, PT ;  /* 0x000001000b00780c */ /* 0x000fda0003f06270 */
[----:B------:R5:W2:Y:S01]  /*00e0*/  @!P0 LDG.E R15, desc[UR4][R2.64] ;  /* 0x00000004020f8981 */ /* 0x000aa2000c1e1900 */
[----:B------:R-:W-:Y:S02]  /*00f0*/  IMAD.MOV.U32 R0, RZ, RZ, RZ ;  /* 0x000000ffff007224 */ /* 0x000fe400078e00ff */
[----:B----4-:R-:W-:-:S05]  /*0100*/  IMAD.WIDE R4, R11, 0x4, R4 ;  /* 0x000000040b047825 */ /* 0x010fca00078e0204 */
[----:B------:R-:W3:Y:S01]  /*0110*/  @!P0 LDG.E R0, desc[UR4][R4.64] ;  /* 0x0000000404008981 */ /* 0x000ee2000c1e1900 */
[----:B------:R-:W-:Y:S01]  /*0120*/  IADD3 R6, P2, R11, UR6, RZ ;  /* 0x000000060b067c10 */ /* 0x000fe2000ff5e0ff */
[----:B-----5:R-:W-:Y:S01]  /*0130*/  IMAD.WIDE R2, R11, 0x4, R8 ;  /* 0x000000040b027825 */ /* 0x020fe200078e0208 */
[----:B--2---:R-:W-:-:S13]  /*0140*/  FSETP.GT.AND P1, PT, R15, RZ, PT ;  /* 0x000000ff0f00720b */ /* 0x004fda0003f24000 */
[----:B------:R-:W-:-:S04]  /*0150*/  @!P1 FMUL R15, R15, 0.10000000149011611938 ;  /* 0x3dcccccd0f0f9820 */ /* 0x000fc80000400000 */
[C---:B---3--:R-:W-:Y:S01]  /*0160*/  FADD R13, R15.reuse, R0 ;  /* 0x000000000f0d7221 */ /* 0x048fe20000000000 */
[C---:B------:R-:W-:Y:S02]  /*0170*/  FSETP.GT.AND P1, PT, R15.reuse, -R0, PT ;  /* 0x800000000f00720b */ /* 0x040fe40003f24000 */
[----:B------:R-:W-:Y:S02]  /*0180*/  SHF.R.S32.HI R0, RZ, 0x1f, R11 ;  /* 0x0000001fff007819 */ /* 0x000fe4000001140b */
[----:B------:R-:W-:Y:S02]  /*0190*/  FSETP.GT.AND P3, PT, R15, RZ, PT ;  /* 0x000000ff0f00720b */ /* 0x000fe40003f64000 */
[----:B------:R-:W-:Y:S02]  /*01a0*/  IADD3.X R7, R0, UR7, RZ, P2, !PT ;  /* 0x0000000700077c10 */ /* 0x000fe400097fe4ff */
[----:B------:R-:W-:Y:S02]  /*01b0*/  IADD3 R4, P2, R11, UR8, RZ ;  /* 0x000000080b047c10 */ /* 0x000fe4000ff5e0ff */
[----:B------:R-:W-:-:S02]  /*01c0*/  SEL R11, RZ, 0x1, !P3 ;  /* 0x00000001ff0b7807 */ /* 0x000fc40005800000 */
[----:B------:R-:W-:Y:S01]  /*01d0*/  IADD3.X R5, R0, UR9, RZ, P2, !PT ;  /* 0x0000000900057c10 */ /* 0x000fe200097fe4ff */
[----:B------:R-:W-:-:S05]  /*01e0*/  @!P1 FMUL R13, R13, 0.10000000149011611938 ;  /* 0x3dcccccd0d0d9820 */ /* 0x000fca0000400000 */
[----:B------:R-:W-:Y:S01]  /*01f0*/  FSETP.GT.AND P1, PT, R13, RZ, PT ;  /* 0x000000ff0d00720b */ /* 0x000fe20003f24000 */
[----:B------:R1:W-:Y:S03]  /*0200*/  @!P0 STG.E desc[UR4][R2.64], R13 ;  /* 0x0000000d02008986 */ /* 0x0003e6000c101904 */
[----:B------:R-:W-:-:S05]  /*0210*/  SEL R9, RZ, 0x1, !P1 ;  /* 0x00000001ff097807 */ /* 0x000fca0004800000 */
[----:B------:R1:W-:Y:S01]  /*0220*/  @!P0 STG.E.U8 desc[UR4][R6.64], R9 ;  /* 0x0000000906008986 */ /* 0x0003e2000c101104 */
[----:B------:R-:W-:Y:S05]  /*0230*/  @P0 EXIT ;  /* 0x000000000000094d */ /* 0x000fea0003800000 */
[----:B------:R-:W-:Y:S01]  /*0240*/  STG.E.U8 desc[UR4][R4.64], R11 ;  /* 0x0000000b04007986 */ /* 0x000fe2000c101104 */
[----:B------:R-:W-:Y:S05]  /*0250*/  EXIT ;  /* 0x000000000000794d */ /* 0x000fea0003800000 */
.L_x_0:
[----:B------:R-:W-:-:S00]  /*0260*/  BRA `(.L_x_0) ;  /* 0xfffffffc00fc7947 */ /* 0x000fc0000383ffff */
[----:B------:R-:W-:-:S00]  /*0270*/  NOP ;  /* 0x0000000000007918 */ /* 0x000fc00000000000 */
        /* <DEDUP_REMOVED lines=8> */
.L_x_1:


//--------------------- .nv.constant0.triton_poi_fused_add_leaky_relu_leaky_relu_backward_1 --------------------------
	.section	.nv.constant0.triton_poi_fused_add_leaky_relu_leaky_relu_backward_1,"a",@progbits
	.sectionflags	@""
	.align	4
.nv.constant0.triton_poi_fused_add_leaky_relu_leaky_relu_backward_1:
	.zero		572
